	.headerflags	@"EF_CUDA_TEXMODE_UNIFIED EF_CUDA_64BIT_ADDRESS EF_CUDA_ACCELERATORS EF_CUDA_SM90 EF_CUDA_VIRTUAL_SM(EF_CUDA_SM90)"
	.elftype	@"ET_EXEC"


//--------------------- .nv.info                  --------------------------
	.section	.nv.info,"",@"SHT_CUDA_INFO"
	.align	4


	//----- nvinfo : EIATTR_REGCOUNT
	.align		4
        /*0000*/ 	.byte	0x04, 0x2f
        /*0002*/ 	.short	(.L_1 - .L_0)
	.align		4
.L_0:
        /*0004*/ 	.word	index@(triton_poi_fused__unsafe_index_add_convolution_mul_relu_sub_29)
        /*0008*/ 	.word	0x00000010


	//----- nvinfo : EIATTR_MIN_STACK_SIZE
	.align		4
.L_1:
        /*000c*/ 	.byte	0x04, 0x12
        /*000e*/ 	.short	(.L_3 - .L_2)
	.align		4
.L_2:
        /*0010*/ 	.word	index@(triton_poi_fused__unsafe_index_add_convolution_mul_relu_sub_29)
        /*0014*/ 	.word	0x00000000


	//----- nvinfo : EIATTR_FRAME_SIZE
	.align		4
.L_3:
        /*0018*/ 	.byte	0x04, 0x11
        /*001a*/ 	.short	(.L_5 - .L_4)
	.align		4
.L_4:
        /*001c*/ 	.word	index@(triton_poi_fused__unsafe_index_add_convolution_mul_relu_sub_29)
        /*0020*/ 	.word	0x00000000


	//----- nvinfo : EIATTR_MIN_STACK_SIZE
	.align		4
.L_5:
        /*0024*/ 	.byte	0x04, 0x12
        /*0026*/ 	.short	(.L_7 - .L_6)
	.align		4
.L_6:
        /*0028*/ 	.word	index@(triton_poi_fused__unsafe_index_add_convolution_mul_relu_sub_29)
        /*002c*/ 	.word	0x00000000
.L_7:


//--------------------- .nv.info.triton_poi_fused__unsafe_index_add_convolution_mul_relu_sub_29 --------------------------
	.section	.nv.info.triton_poi_fused__unsafe_index_add_convolution_mul_relu_sub_29,"",@"SHT_CUDA_INFO"
	.sectionflags	@""
	.align	4


	//----- nvinfo : EIATTR_CUDA_API_VERSION
	.align		4
        /*0000*/ 	.byte	0x04, 0x37
        /*0002*/ 	.short	(.L_9 - .L_8)
.L_8:
        /*0004*/ 	.word	0x0000007c


	//----- nvinfo : EIATTR_KPARAM_INFO
	.align		4
.L_9:
        /*0008*/ 	.byte	0x04, 0x17
        /*000a*/ 	.short	(.L_11 - .L_10)
.L_10:
        /*000c*/ 	.word	0x00000000
        /*0010*/ 	.short	0x0007
        /*0012*/ 	.short	0x0038
        /*0014*/ 	.byte	0x00, 0xf0, 0x11, 0x00


	//----- nvinfo : EIATTR_KPARAM_INFO
	.align		4
.L_11:
        /*0018*/ 	.byte	0x04, 0x17
        /*001a*/ 	.short	(.L_13 - .L_12)
.L_12:
        /*001c*/ 	.word	0x00000000
        /*0020*/ 	.short	0x0006
        /*0022*/ 	.short	0x0030
        /*0024*/ 	.byte	0x00, 0xf4, 0x21, 0x00


	//----- nvinfo : EIATTR_KPARAM_INFO
	.align		4
.L_13:
        /*0028*/ 	.byte	0x04, 0x17
        /*002a*/ 	.short	(.L_15 - .L_14)
.L_14:
        /*002c*/ 	.word	0x00000000
        /*0030*/ 	.short	0x0005
        /*0032*/ 	.short	0x0028
        /*0034*/ 	.byte	0x00, 0xf4, 0x21, 0x00


	//----- nvinfo : EIATTR_KPARAM_INFO
	.align		4
.L_15:
        /*0038*/ 	.byte	0x04, 0x17
        /*003a*/ 	.short	(.L_17 - .L_16)
.L_16:
        /*003c*/ 	.word	0x00000000
        /*0040*/ 	.short	0x0004
        /*0042*/ 	.short	0x0020
        /*0044*/ 	.byte	0x00, 0xf4, 0x21, 0x00


	//----- nvinfo : EIATTR_KPARAM_INFO
	.align		4
.L_17:
        /*0048*/ 	.byte	0x04, 0x17
        /*004a*/ 	.short	(.L_19 - .L_18)
.L_18:
        /*004c*/ 	.word	0x00000000
        /*0050*/ 	.short	0x0003
        /*0052*/ 	.short	0x0018
        /*0054*/ 	.byte	0x00, 0xf4, 0x21, 0x00


	//----- nvinfo : EIATTR_KPARAM_INFO
	.align		4
.L_19:
        /*0058*/ 	.byte	0x04, 0x17
        /*005a*/ 	.short	(.L_21 - .L_20)
.L_20:
        /*005c*/ 	.word	0x00000000
        /*0060*/ 	.short	0x0002
        /*0062*/ 	.short	0x0010
        /*0064*/ 	.byte	0x00, 0xf4, 0x21, 0x00


	//----- nvinfo : EIATTR_KPARAM_INFO
	.align		4
.L_21:
        /*0068*/ 	.byte	0x04, 0x17
        /*006a*/ 	.short	(.L_23 - .L_22)
.L_22:
        /*006c*/ 	.word	0x00000000
        /*0070*/ 	.short	0x0001
        /*0072*/ 	.short	0x0008
        /*0074*/ 	.byte	0x00, 0xf4, 0x21, 0x00


	//----- nvinfo : EIATTR_KPARAM_INFO
	.align		4
.L_23:
        /*0078*/ 	.byte	0x04, 0x17
        /*007a*/ 	.short	(.L_25 - .L_24)
.L_24:
        /*007c*/ 	.word	0x00000000
        /*0080*/ 	.short	0x0000
        /*0082*/ 	.short	0x0000
        /*0084*/ 	.byte	0x00, 0xf4, 0x21, 0x00


	//----- nvinfo : EIATTR_SPARSE_MMA_MASK
	.align		4
.L_25:
        /*0088*/ 	.byte	0x03, 0x50
        /*008a*/ 	.short	0x0000


	//----- nvinfo : EIATTR_MAXREG_COUNT
	.align		4
        /*008c*/ 	.byte	0x03, 0x1b
        /*008e*/ 	.short	0x00ff


	//----- nvinfo : EIATTR_EXIT_INSTR_OFFSETS
	.align		4
        /*0090*/ 	.byte	0x04, 0x1c
        /*0092*/ 	.short	(.L_27 - .L_26)


	//   ....[0]....
.L_26:
        /*0094*/ 	.word	0x00000200


	//----- nvinfo : EIATTR_REQNTID
	.align		4
.L_27:
        /*0098*/ 	.byte	0x04, 0x10
        /*009a*/ 	.short	(.L_29 - .L_28)
.L_28:
        /*009c*/ 	.word	0x00000080
        /*00a0*/ 	.word	0x00000001
        /*00a4*/ 	.word	0x00000001


	//----- nvinfo : EIATTR_CBANK_PARAM_SIZE
	.align		4
.L_29:
        /*00a8*/ 	.byte	0x03, 0x19
        /*00aa*/ 	.short	0x003c


	//----- nvinfo : EIATTR_PARAM_CBANK
	.align		4
        /*00ac*/ 	.byte	0x04, 0x0a
        /*00ae*/ 	.short	(.L_31 - .L_30)
	.align		4
.L_30:
        /*00b0*/ 	.word	index@(.nv.constant0.triton_poi_fused__unsafe_index_add_convolution_mul_relu_sub_29)
        /*00b4*/ 	.short	0x0210
        /*00b6*/ 	.short	0x003c


	//----- nvinfo : EIATTR_SW_WAR
	.align		4
.L_31:
        /*00b8*/ 	.byte	0x04, 0x36
        /*00ba*/ 	.short	(.L_33 - .L_32)
.L_32:
        /*00bc*/ 	.word	0x00000008
.L_33:


//--------------------- .nv.callgraph             --------------------------
	.section	.nv.callgraph,"",@"SHT_CUDA_CALLGRAPH"
	.align	4
	.sectionentsize	8
	.align		4
        /*0000*/ 	.word	0x00000000
	.align		4
        /*0004*/ 	.word	0xffffffff
	.align		4
        /*0008*/ 	.word	0x00000000
	.align		4
        /*000c*/ 	.word	0xfffffffe
	.align		4
        /*0010*/ 	.word	0x00000000
	.align		4
        /*0014*/ 	.word	0xfffffffd
	.align		4
        /*0018*/ 	.word	0x00000000
	.align		4
        /*001c*/ 	.word	0xfffffffc


//--------------------- .text.triton_poi_fused__unsafe_index_add_convolution_mul_relu_sub_29 --------------------------
	.section	.text.triton_poi_fused__unsafe_index_add_convolution_mul_relu_sub_29,"ax",@progbits
	.align	128
        .global         triton_poi_fused__unsafe_index_add_convolution_mul_relu_sub_29
        .type           triton_poi_fused__unsafe_index_add_convolution_mul_relu_sub_29,@function
        .size           triton_poi_fused__unsafe_index_add_convolution_mul_relu_sub_29,(.L_x_1 - triton_poi_fused__unsafe_index_add_convolution_mul_relu_sub_29)
        .other          triton_poi_fused__unsafe_index_add_convolution_mul_relu_sub_29,@"STO_CUDA_ENTRY STV_DEFAULT"
triton_poi_fused__unsafe_index_add_convolution_mul_relu_sub_29:
.text.triton_poi_fused__unsafe_index_add_convolution_mul_relu_sub_29:
[----:B------:R-:W-:Y:S01]  /*0000*/  LDC R1, c[0x0][0x28] ;  /* 0x00000a00ff017b82 */ /* 0x000fe20000000800 */
[----:B------:R-:W1:Y:S07]  /*0010*/  S2R R0, SR_TID.X ;  /* 0x0000000000007919 */ /* 0x000e6e0000002100 */
[----:B------:R-:W2:Y:S01]  /*0020*/  LDC.64 R2, c[0x0][0x220] ;  /* 0x00008800ff027b82 */ /* 0x000ea20000000a00 */
[----:B------:R-:W-:Y:S01]  /*0030*/  ULDC.64 UR4, c[0x0][0x208] ;  /* 0x0000820000047ab9 */ /* 0x000fe20000000a00 */
[----:B------:R-:W3:Y:S06]  /*0040*/  S2R R11, SR_CTAID.X ;  /* 0x00000000000b7919 */ /* 0x000eec0000002500 */
[----:B------:R-:W4:Y:S01]  /*0050*/  LDC.64 R4, c[0x0][0x228] ;  /* 0x00008a00ff047b82 */ /* 0x000f220000000a00 */
[----:B-1----:R-:W-:Y:S01]  /*0060*/  IMAD.SHL.U32 R0, R0, 0x2, RZ ;  /* 0x0000000200007824 */ /* 0x002fe200078e00ff */
[----:B---3--:R-:W-:-:S04]  /*0070*/  SHF.R.S32.HI R6, RZ, 0x17, R11 ;  /* 0x00000017ff067819 */ /* 0x008fc8000001140b */
[----:B------:R-:W-:Y:S02]  /*0080*/  LOP3.LUT R0, R0, 0xfe, RZ, 0xc0, !PT ;  /* 0x000000fe00007812 */ /* 0x000fe400078ec0ff */
[----:B------:R-:W-:-:S03]  /*0090*/  SGXT R6, R6, 0x1 ;  /* 0x000000010606781a */ /* 0x000fc60000000200 */
[----:B------:R-:W-:-:S05]  /*00a0*/  IMAD R11, R11, 0x100, R0 ;  /* 0x000001000b0b7824 */ /* 0x000fca00078e0200 */
[----:B------:R-:W-:-:S04]  /*00b0*/  LEA.HI R6, R6, R11, RZ, 0x2 ;  /* 0x0000000b06067211 */ /* 0x000fc800078f10ff */
[--C-:B------:R-:W-:Y:S02]  /*00c0*/  SHF.R.S32.HI R9, RZ, 0x2, R6.reuse ;  /* 0x00000002ff097819 */ /* 0x100fe40000011406 */
[----:B------:R-:W-:-:S03]  /*00d0*/  SHF.R.S32.HI R6, RZ, 0x1f, R6 ;  /* 0x0000001fff067819 */ /* 0x000fc60000011406 */
[----:B--2---:R-:W-:Y:S01]  /*00e0*/  IMAD.WIDE R2, R9, 0x4, R2 ;  /* 0x0000000409027825 */ /* 0x004fe200078e0202 */
[----:B------:R-:W-:-:S04]  /*00f0*/  LEA.HI R6, R6, R9, RZ, 0x8 ;  /* 0x0000000906067211 */ /* 0x000fc800078f40ff */
[----:B------:R-:W-:Y:S01]  /*0100*/  LOP3.LUT R0, R6, 0xffffff00, RZ, 0xc0, !PT ;  /* 0xffffff0006007812 */ /* 0x000fe200078ec0ff */
[----:B------:R-:W2:Y:S01]  /*0110*/  LDG.E.EL R2, desc[UR4][R2.64] ;  /* 0x0000000402027981 */ /* 0x000ea2000c2e1900 */
[----:B------:R-:W1:Y:S03]  /*0120*/  LDC.64 R6, c[0x0][0x238] ;  /* 0x00008e00ff067b82 */ /* 0x000e660000000a00 */
[----:B------:R-:W-:-:S04]  /*0130*/  IMAD.IADD R13, R9, 0x1, -R0 ;  /* 0x00000001090d7824 */ /* 0x000fc800078e0a00 */
[----:B----4-:R-:W-:Y:S01]  /*0140*/  IMAD.WIDE R4, R13, 0x4, R4 ;  /* 0x000000040d047825 */ /* 0x010fe200078e0204 */
[----:B------:R-:W3:Y:S05]  /*0150*/  LDC.64 R8, c[0x0][0x240] ;  /* 0x00009000ff087b82 */ /* 0x000eea0000000a00 */
[----:B------:R-:W2:Y:S04]  /*0160*/  LDG.E.EL R5, desc[UR4][R4.64] ;  /* 0x0000000404057981 */ /* 0x000ea8000c2e1900 */
[----:B-1----:R-:W4:Y:S01]  /*0170*/  LDG.E.EL.64 R6, desc[UR4][R6.64] ;  /* 0x0000000406067981 */ /* 0x002f22000c2e1b00 */
[----:B---3--:R-:W-:-:S04]  /*0180*/  IMAD.WIDE R8, R11, 0x4, R8 ;  /* 0x000000040b087825 */ /* 0x008fc800078e0208 */
[C---:B--2---:R-:W-:Y:S01]  /*0190*/  FADD R0, R2.reuse, R5 ;  /* 0x0000000502007221 */ /* 0x044fe20000000000 */
[----:B------:R-:W-:-:S04]  /*01a0*/  FSETP.GEU.AND P0, PT, R2, -R5, PT ;  /* 0x800000050200720b */ /* 0x000fc80003f0e000 */
[----:B------:R-:W-:-:S05]  /*01b0*/  FSEL R0, R0, RZ, P0 ;  /* 0x000000ff00007208 */ /* 0x000fca0000000000 */
[----:B------:R-:W-:-:S04]  /*01c0*/  FADD R13, R0, -R0 ;  /* 0x80000000000d7221 */ /* 0x000fc80000000000 */
[-CC-:B----4-:R-:W-:Y:S01]  /*01d0*/  FFMA R12, R6, R13.reuse, R0.reuse ;  /* 0x0000000d060c7223 */ /* 0x190fe20000000000 */
[----:B------:R-:W-:-:S05]  /*01e0*/  FFMA R13, R7, R13, R0 ;  /* 0x0000000d070d7223 */ /* 0x000fca0000000000 */
[----:B------:R-:W-:Y:S01]  /*01f0*/  STG.E.64 desc[UR4][R8.64], R12 ;  /* 0x0000000c08007986 */ /* 0x000fe2000c101b04 */
[----:B------:R-:W-:Y:S05]  /*0200*/  EXIT ;  /* 0x000000000000794d */ /* 0x000fea0003800000 */
.L_x_0:
[----:B------:R-:W-:-:S00]  /*0210*/  BRA `(.L_x_0) ;  /* 0xfffffffc00fc7947 */ /* 0x000fc0000383ffff */
[----:B------:R-:W-:-:S00]  /*0220*/  NOP ;  /* 0x0000000000007918 */ /* 0x000fc00000000000 */
        /* <DEDUP_REMOVED lines=13> */
.L_x_1:


//--------------------- .nv.constant0.triton_poi_fused__unsafe_index_add_convolution_mul_relu_sub_29 --------------------------
	.section	.nv.constant0.triton_poi_fused__unsafe_index_add_convolution_mul_relu_sub_29,"a",@progbits
	.sectionflags	@""
	.align	4
.nv.constant0.triton_poi_fused__unsafe_index_add_convolution_mul_relu_sub_29:
	.zero		588
